//
// Generated by NVIDIA NVVM Compiler
//
// Compiler Build ID: CL-36424714
// Cuda compilation tools, release 13.0, V13.0.88
// Based on NVVM 20.0.0
//

.version 9.0
.target sm_100
.address_size 64

	// .globl	gabor_kernel
// _ZZ12gabor_kernelE5local has been demoted

.visible .entry gabor_kernel(
	.param .u64 .ptr .align 1 gabor_kernel_param_0
)
{
	.reg .pred 	%p<5>;
	.reg .b32 	%r<23>;
	.reg .b32 	%f<129>;
	.reg .b64 	%rd<10>;
	// demoted variable
	.shared .align 4 .b8 _ZZ12gabor_kernelE5local[32768];
	ld.param.u64 	%rd6, [gabor_kernel_param_0];
	mov.u32 	%r9, %tid.x;
	setp.ne.s32 	%p1, %r9, 0;
	@%p1 bra 	$L__BB0_7;
	cvta.to.global.u64 	%rd7, %rd6;
	add.s64 	%rd9, %rd7, 64;
	mov.b32 	%r19, 64;
	mov.u32 	%r11, _ZZ12gabor_kernelE5local;
	mov.u64 	%rd8, %rd9;
$L__BB0_2:
	ld.global.f32 	%f1, [%rd8+-64];
	add.s32 	%r12, %r11, %r19;
	st.shared.f32 	[%r12+-64], %f1;
	ld.global.f32 	%f2, [%rd8+-60];
	st.shared.f32 	[%r12+-60], %f2;
	ld.global.f32 	%f3, [%rd8+-56];
	st.shared.f32 	[%r12+-56], %f3;
	ld.global.f32 	%f4, [%rd8+-52];
	st.shared.f32 	[%r12+-52], %f4;
	ld.global.f32 	%f5, [%rd8+-48];
	st.shared.f32 	[%r12+-48], %f5;
	ld.global.f32 	%f6, [%rd8+-44];
	st.shared.f32 	[%r12+-44], %f6;
	ld.global.f32 	%f7, [%rd8+-40];
	st.shared.f32 	[%r12+-40], %f7;
	ld.global.f32 	%f8, [%rd8+-36];
	st.shared.f32 	[%r12+-36], %f8;
	ld.global.f32 	%f9, [%rd8+-32];
	st.shared.f32 	[%r12+-32], %f9;
	ld.global.f32 	%f10, [%rd8+-28];
	st.shared.f32 	[%r12+-28], %f10;
	ld.global.f32 	%f11, [%rd8+-24];
	st.shared.f32 	[%r12+-24], %f11;
	ld.global.f32 	%f12, [%rd8+-20];
	st.shared.f32 	[%r12+-20], %f12;
	ld.global.f32 	%f13, [%rd8+-16];
	st.shared.f32 	[%r12+-16], %f13;
	ld.global.f32 	%f14, [%rd8+-12];
	st.shared.f32 	[%r12+-12], %f14;
	ld.global.f32 	%f15, [%rd8+-8];
	st.shared.f32 	[%r12+-8], %f15;
	ld.global.f32 	%f16, [%rd8+-4];
	st.shared.f32 	[%r12+-4], %f16;
	ld.global.f32 	%f17, [%rd8];
	st.shared.f32 	[%r12], %f17;
	ld.global.f32 	%f18, [%rd8+4];
	st.shared.f32 	[%r12+4], %f18;
	ld.global.f32 	%f19, [%rd8+8];
	st.shared.f32 	[%r12+8], %f19;
	ld.global.f32 	%f20, [%rd8+12];
	st.shared.f32 	[%r12+12], %f20;
	ld.global.f32 	%f21, [%rd8+16];
	st.shared.f32 	[%r12+16], %f21;
	ld.global.f32 	%f22, [%rd8+20];
	st.shared.f32 	[%r12+20], %f22;
	ld.global.f32 	%f23, [%rd8+24];
	st.shared.f32 	[%r12+24], %f23;
	ld.global.f32 	%f24, [%rd8+28];
	st.shared.f32 	[%r12+28], %f24;
	ld.global.f32 	%f25, [%rd8+32];
	st.shared.f32 	[%r12+32], %f25;
	ld.global.f32 	%f26, [%rd8+36];
	st.shared.f32 	[%r12+36], %f26;
	ld.global.f32 	%f27, [%rd8+40];
	st.shared.f32 	[%r12+40], %f27;
	ld.global.f32 	%f28, [%rd8+44];
	st.shared.f32 	[%r12+44], %f28;
	ld.global.f32 	%f29, [%rd8+48];
	st.shared.f32 	[%r12+48], %f29;
	ld.global.f32 	%f30, [%rd8+52];
	st.shared.f32 	[%r12+52], %f30;
	ld.global.f32 	%f31, [%rd8+56];
	st.shared.f32 	[%r12+56], %f31;
	ld.global.f32 	%f32, [%rd8+60];
	st.shared.f32 	[%r12+60], %f32;
	add.s32 	%r19, %r19, 128;
	add.s64 	%rd8, %rd8, 128;
	setp.ne.s32 	%p2, %r19, 32832;
	@%p2 bra 	$L__BB0_2;
	mov.b32 	%r20, 64;
$L__BB0_4:
	add.s32 	%r15, %r11, %r20;
	ld.shared.f32 	%f33, [%r15+-64];
	add.f32 	%f34, %f33, 0f3F800000;
	st.shared.f32 	[%r15+-64], %f34;
	ld.shared.f32 	%f35, [%r15+-60];
	add.f32 	%f36, %f35, 0f3F800000;
	st.shared.f32 	[%r15+-60], %f36;
	ld.shared.f32 	%f37, [%r15+-56];
	add.f32 	%f38, %f37, 0f3F800000;
	st.shared.f32 	[%r15+-56], %f38;
	ld.shared.f32 	%f39, [%r15+-52];
	add.f32 	%f40, %f39, 0f3F800000;
	st.shared.f32 	[%r15+-52], %f40;
	ld.shared.f32 	%f41, [%r15+-48];
	add.f32 	%f42, %f41, 0f3F800000;
	st.shared.f32 	[%r15+-48], %f42;
	ld.shared.f32 	%f43, [%r15+-44];
	add.f32 	%f44, %f43, 0f3F800000;
	st.shared.f32 	[%r15+-44], %f44;
	ld.shared.f32 	%f45, [%r15+-40];
	add.f32 	%f46, %f45, 0f3F800000;
	st.shared.f32 	[%r15+-40], %f46;
	ld.shared.f32 	%f47, [%r15+-36];
	add.f32 	%f48, %f47, 0f3F800000;
	st.shared.f32 	[%r15+-36], %f48;
	ld.shared.f32 	%f49, [%r15+-32];
	add.f32 	%f50, %f49, 0f3F800000;
	st.shared.f32 	[%r15+-32], %f50;
	ld.shared.f32 	%f51, [%r15+-28];
	add.f32 	%f52, %f51, 0f3F800000;
	st.shared.f32 	[%r15+-28], %f52;
	ld.shared.f32 	%f53, [%r15+-24];
	add.f32 	%f54, %f53, 0f3F800000;
	st.shared.f32 	[%r15+-24], %f54;
	ld.shared.f32 	%f55, [%r15+-20];
	add.f32 	%f56, %f55, 0f3F800000;
	st.shared.f32 	[%r15+-20], %f56;
	ld.shared.f32 	%f57, [%r15+-16];
	add.f32 	%f58, %f57, 0f3F800000;
	st.shared.f32 	[%r15+-16], %f58;
	ld.shared.f32 	%f59, [%r15+-12];
	add.f32 	%f60, %f59, 0f3F800000;
	st.shared.f32 	[%r15+-12], %f60;
	ld.shared.f32 	%f61, [%r15+-8];
	add.f32 	%f62, %f61, 0f3F800000;
	st.shared.f32 	[%r15+-8], %f62;
	ld.shared.f32 	%f63, [%r15+-4];
	add.f32 	%f64, %f63, 0f3F800000;
	st.shared.f32 	[%r15+-4], %f64;
	ld.shared.f32 	%f65, [%r15];
	add.f32 	%f66, %f65, 0f3F800000;
	st.shared.f32 	[%r15], %f66;
	ld.shared.f32 	%f67, [%r15+4];
	add.f32 	%f68, %f67, 0f3F800000;
	st.shared.f32 	[%r15+4], %f68;
	ld.shared.f32 	%f69, [%r15+8];
	add.f32 	%f70, %f69, 0f3F800000;
	st.shared.f32 	[%r15+8], %f70;
	ld.shared.f32 	%f71, [%r15+12];
	add.f32 	%f72, %f71, 0f3F800000;
	st.shared.f32 	[%r15+12], %f72;
	ld.shared.f32 	%f73, [%r15+16];
	add.f32 	%f74, %f73, 0f3F800000;
	st.shared.f32 	[%r15+16], %f74;
	ld.shared.f32 	%f75, [%r15+20];
	add.f32 	%f76, %f75, 0f3F800000;
	st.shared.f32 	[%r15+20], %f76;
	ld.shared.f32 	%f77, [%r15+24];
	add.f32 	%f78, %f77, 0f3F800000;
	st.shared.f32 	[%r15+24], %f78;
	ld.shared.f32 	%f79, [%r15+28];
	add.f32 	%f80, %f79, 0f3F800000;
	st.shared.f32 	[%r15+28], %f80;
	ld.shared.f32 	%f81, [%r15+32];
	add.f32 	%f82, %f81, 0f3F800000;
	st.shared.f32 	[%r15+32], %f82;
	ld.shared.f32 	%f83, [%r15+36];
	add.f32 	%f84, %f83, 0f3F800000;
	st.shared.f32 	[%r15+36], %f84;
	ld.shared.f32 	%f85, [%r15+40];
	add.f32 	%f86, %f85, 0f3F800000;
	st.shared.f32 	[%r15+40], %f86;
	ld.shared.f32 	%f87, [%r15+44];
	add.f32 	%f88, %f87, 0f3F800000;
	st.shared.f32 	[%r15+44], %f88;
	ld.shared.f32 	%f89, [%r15+48];
	add.f32 	%f90, %f89, 0f3F800000;
	st.shared.f32 	[%r15+48], %f90;
	ld.shared.f32 	%f91, [%r15+52];
	add.f32 	%f92, %f91, 0f3F800000;
	st.shared.f32 	[%r15+52], %f92;
	ld.shared.f32 	%f93, [%r15+56];
	add.f32 	%f94, %f93, 0f3F800000;
	st.shared.f32 	[%r15+56], %f94;
	ld.shared.f32 	%f95, [%r15+60];
	add.f32 	%f96, %f95, 0f3F800000;
	st.shared.f32 	[%r15+60], %f96;
	add.s32 	%r20, %r20, 128;
	setp.ne.s32 	%p3, %r20, 32832;
	@%p3 bra 	$L__BB0_4;
	add.s32 	%r21, %r11, 64;
	mov.b32 	%r22, 0;
$L__BB0_6:
	ld.shared.f32 	%f97, [%r21+-64];
	st.global.f32 	[%rd9+-64], %f97;
	ld.shared.f32 	%f98, [%r21+-60];
	st.global.f32 	[%rd9+-60], %f98;
	ld.shared.f32 	%f99, [%r21+-56];
	st.global.f32 	[%rd9+-56], %f99;
	ld.shared.f32 	%f100, [%r21+-52];
	st.global.f32 	[%rd9+-52], %f100;
	ld.shared.f32 	%f101, [%r21+-48];
	st.global.f32 	[%rd9+-48], %f101;
	ld.shared.f32 	%f102, [%r21+-44];
	st.global.f32 	[%rd9+-44], %f102;
	ld.shared.f32 	%f103, [%r21+-40];
	st.global.f32 	[%rd9+-40], %f103;
	ld.shared.f32 	%f104, [%r21+-36];
	st.global.f32 	[%rd9+-36], %f104;
	ld.shared.f32 	%f105, [%r21+-32];
	st.global.f32 	[%rd9+-32], %f105;
	ld.shared.f32 	%f106, [%r21+-28];
	st.global.f32 	[%rd9+-28], %f106;
	ld.shared.f32 	%f107, [%r21+-24];
	st.global.f32 	[%rd9+-24], %f107;
	ld.shared.f32 	%f108, [%r21+-20];
	st.global.f32 	[%rd9+-20], %f108;
	ld.shared.f32 	%f109, [%r21+-16];
	st.global.f32 	[%rd9+-16], %f109;
	ld.shared.f32 	%f110, [%r21+-12];
	st.global.f32 	[%rd9+-12], %f110;
	ld.shared.f32 	%f111, [%r21+-8];
	st.global.f32 	[%rd9+-8], %f111;
	ld.shared.f32 	%f112, [%r21+-4];
	st.global.f32 	[%rd9+-4], %f112;
	ld.shared.f32 	%f113, [%r21];
	st.global.f32 	[%rd9], %f113;
	ld.shared.f32 	%f114, [%r21+4];
	st.global.f32 	[%rd9+4], %f114;
	ld.shared.f32 	%f115, [%r21+8];
	st.global.f32 	[%rd9+8], %f115;
	ld.shared.f32 	%f116, [%r21+12];
	st.global.f32 	[%rd9+12], %f116;
	ld.shared.f32 	%f117, [%r21+16];
	st.global.f32 	[%rd9+16], %f117;
	ld.shared.f32 	%f118, [%r21+20];
	st.global.f32 	[%rd9+20], %f118;
	ld.shared.f32 	%f119, [%r21+24];
	st.global.f32 	[%rd9+24], %f119;
	ld.shared.f32 	%f120, [%r21+28];
	st.global.f32 	[%rd9+28], %f120;
	ld.shared.f32 	%f121, [%r21+32];
	st.global.f32 	[%rd9+32], %f121;
	ld.shared.f32 	%f122, [%r21+36];
	st.global.f32 	[%rd9+36], %f122;
	ld.shared.f32 	%f123, [%r21+40];
	st.global.f32 	[%rd9+40], %f123;
	ld.shared.f32 	%f124, [%r21+44];
	st.global.f32 	[%rd9+44], %f124;
	ld.shared.f32 	%f125, [%r21+48];
	st.global.f32 	[%rd9+48], %f125;
	ld.shared.f32 	%f126, [%r21+52];
	st.global.f32 	[%rd9+52], %f126;
	ld.shared.f32 	%f127, [%r21+56];
	st.global.f32 	[%rd9+56], %f127;
	ld.shared.f32 	%f128, [%r21+60];
	st.global.f32 	[%rd9+60], %f128;
	add.s32 	%r22, %r22, 32;
	add.s32 	%r21, %r21, 128;
	add.s64 	%rd9, %rd9, 128;
	setp.ne.s32 	%p4, %r22, 8192;
	@%p4 bra 	$L__BB0_6;
$L__BB0_7:
	ret;

}


// ===== COMPILED SASS (sm_100) =====

	.target	sm_100

	.elftype	@"ET_EXEC"


//--------------------- .note.nv.tkinfo           --------------------------
	.section	.note.nv.tkinfo,"",@"SHT_NOTE"
	.sectionflags	@"SHF_NOTE_NV_TKINFO"
	.tkinfo
        /*0018*/ 	.word	0x00000002
        /*0030*/ 	.string	""
        /*0030*/ 	.string	"ptxas"
        /*0030*/ 	.string	"Cuda compilation tools, release 13.0, V13.0.88"
        /*0030*/ 	.string	"Build cuda_13.0.r13.0/compiler.36424714_0"
        /*0030*/ 	.string	"-arch sm_100 -m 64 "



//--------------------- .note.nv.cuinfo           --------------------------
	.section	.note.nv.cuinfo,"",@"SHT_NOTE"
	.sectionflags	@"SHF_NOTE_NV_CUINFO"
        /*0018*/ 	.short	0x0002
        /*001a*/ 	.short	0x0064
        /*001c*/ 	.short	0x0082
	.zero		2


//--------------------- .nv.info                  --------------------------
	.section	.nv.info,"",@"SHT_CUDA_INFO"
	.align	4


	//----- nvinfo : EIATTR_REGCOUNT
	.align		4
        /*0000*/ 	.byte	0x04, 0x2f
        /*0002*/ 	.short	(.L_1 - .L_0)
	.align		4
.L_0:
        /*0004*/ 	.word	index@(gabor_kernel)
        /*0008*/ 	.word	0x00000020


	//----- nvinfo : EIATTR_FRAME_SIZE
	.align		4
.L_1:
        /*000c*/ 	.byte	0x04, 0x11
        /*000e*/ 	.short	(.L_3 - .L_2)
	.align		4
.L_2:
        /*0010*/ 	.word	index@(gabor_kernel)
        /*0014*/ 	.word	0x00000000


	//----- nvinfo : EIATTR_MIN_STACK_SIZE
	.align		4
.L_3:
        /*0018*/ 	.byte	0x04, 0x12
        /*001a*/ 	.short	(.L_5 - .L_4)
	.align		4
.L_4:
        /*001c*/ 	.word	index@(gabor_kernel)
        /*0020*/ 	.word	0x00000000
.L_5:


//--------------------- .nv.compat                --------------------------
	.section	.nv.compat,"",@"SHT_CUDA_COMPAT_INFO"
	.align	4
        /*0000*/ 	.byte	0x02, 0x09, 0x00, 0x00, 0x02, 0x02, 0x01, 0x00, 0x02, 0x05, 0x05, 0x00, 0x03, 0x07, 0x01, 0x01
        /*0010*/ 	.byte	0x02, 0x03, 0x00, 0x00, 0x02, 0x06, 0x01, 0x00, 0x04, 0x0b, 0x08, 0x00, 0x09, 0x00, 0x00, 0x00
        /*0020*/ 	.byte	0x00, 0x00, 0x00, 0x00


//--------------------- .nv.info.gabor_kernel     --------------------------
	.section	.nv.info.gabor_kernel,"",@"SHT_CUDA_INFO"
	.sectionflags	@""
	.align	4


	//----- nvinfo : EIATTR_CUDA_API_VERSION
	.align		4
        /*0000*/ 	.byte	0x04, 0x37
        /*0002*/ 	.short	(.L_7 - .L_6)
.L_6:
        /*0004*/ 	.word	0x00000082


	//----- nvinfo : EIATTR_KPARAM_INFO
	.align		4
.L_7:
        /*0008*/ 	.byte	0x04, 0x17
        /*000a*/ 	.short	(.L_9 - .L_8)
.L_8:
        /*000c*/ 	.word	0x00000000
        /*0010*/ 	.short	0x0000
        /*0012*/ 	.short	0x0000
        /*0014*/ 	.byte	0x00, 0xf5, 0x21, 0x00


	//----- nvinfo : EIATTR_SPARSE_MMA_MASK
	.align		4
.L_9:
        /*0018*/ 	.byte	0x03, 0x50
        /*001a*/ 	.short	0x0000


	//----- nvinfo : EIATTR_MAXREG_COUNT
	.align		4
        /*001c*/ 	.byte	0x03, 0x1b
        /*001e*/ 	.short	0x00ff


	//----- nvinfo : EIATTR_MERCURY_ISA_VERSION
	.align		4
        /*0020*/ 	.byte	0x03, 0x5f
        /*0022*/ 	.short	0x0101


	//----- nvinfo : EIATTR_VRC_CTA_INIT_COUNT
	.align		4
        /*0024*/ 	.byte	0x02, 0x4a
	.zero		1
	.zero		1


	//----- nvinfo : EIATTR_EXIT_INSTR_OFFSETS
	.align		4
        /*0028*/ 	.byte	0x04, 0x1c
        /*002a*/ 	.short	(.L_11 - .L_10)


	//   ....[0]....
.L_10:
        /*002c*/ 	.word	0x00000030


	//   ....[1]....
        /*0030*/ 	.word	0x00000d50


	//----- nvinfo : EIATTR_CBANK_PARAM_SIZE
	.align		4
.L_11:
        /*0034*/ 	.byte	0x03, 0x19
        /*0036*/ 	.short	0x0008


	//----- nvinfo : EIATTR_PARAM_CBANK
	.align		4
        /*0038*/ 	.byte	0x04, 0x0a
        /*003a*/ 	.short	(.L_13 - .L_12)
	.align		4
.L_12:
        /*003c*/ 	.word	index@(.nv.constant0.gabor_kernel)
        /*0040*/ 	.short	0x0380
        /*0042*/ 	.short	0x0008


	//----- nvinfo : EIATTR_SW_WAR
	.align		4
.L_13:
        /*0044*/ 	.byte	0x04, 0x36
        /*0046*/ 	.short	(.L_15 - .L_14)
.L_14:
        /*0048*/ 	.word	0x00000008
.L_15:


//--------------------- .nv.callgraph             --------------------------
	.section	.nv.callgraph,"",@"SHT_CUDA_CALLGRAPH"
	.align	4
	.sectionentsize	8
	.align		4
        /*0000*/ 	.word	0x00000000
	.align		4
        /*0004*/ 	.word	0xffffffff
	.align		4
        /*0008*/ 	.word	0x00000000
	.align		4
        /*000c*/ 	.word	0xfffffffe
	.align		4
        /*0010*/ 	.word	0x00000000
	.align		4
        /*0014*/ 	.word	0xfffffffd
	.align		4
        /*0018*/ 	.word	0x00000000
	.align		4
        /*001c*/ 	.word	0xfffffffc


//--------------------- .text.gabor_kernel        --------------------------
	.section	.text.gabor_kernel,"ax",@progbits
	.align	128
        .global         gabor_kernel
        .type           gabor_kernel,@function
        .size           gabor_kernel,(.L_x_4 - gabor_kernel)
        .other          gabor_kernel,@"STO_CUDA_ENTRY STV_DEFAULT"
gabor_kernel:
.text.gabor_kernel:
[----:B------:R-:W-:Y:S01]  /*0000*/  LDC R1, c[0x0][0x37c] ;  /* 0x0000df00ff017b82 */ /* 0x000fe20000000800 */
[----:B------:R-:W0:Y:S02]  /*0010*/  S2R R0, SR_TID.X ;  /* 0x0000000000007919 */ /* 0x000e240000002100 */
[----:B0-----:R-:W-:-:S13]  /*0020*/  ISETP.NE.AND P0, PT, R0, RZ, PT ;  /* 0x000000ff0000720c */ /* 0x001fda0003f05270 */
[----:B------:R-:W-:Y:S05]  /*0030*/  @P0 EXIT ;  /* 0x000000000000094d */ /* 0x000fea0003800000 */
[----:B------:R-:W0:Y:S01]  /*0040*/  LDCU.64 UR6, c[0x0][0x380] ;  /* 0x00007000ff0677ac */ /* 0x000e220008000a00 */
[----:B------:R-:W1:Y:S01]  /*0050*/  S2UR UR5, SR_CgaCtaId ;  /* 0x00000000000579c3 */ /* 0x000e620000008800 */
[----:B------:R-:W-:Y:S01]  /*0060*/  HFMA2 R3, -RZ, RZ, 0, 3.814697265625e-06 ;  /* 0x00000040ff037431 */ /* 0x000fe200000001ff */
[----:B------:R-:W-:Y:S01]  /*0070*/  UMOV UR4, 0x400 ;  /* 0x0000040000047882 */ /* 0x000fe20000000000 */
[----:B------:R-:W2:Y:S01]  /*0080*/  LDCU.64 UR8, c[0x0][0x358] ;  /* 0x00006b00ff0877ac */ /* 0x000ea20008000a00 */
[----:B0-----:R-:W-:-:S04]  /*0090*/  UIADD3 UR6, UP0, UPT, UR6, 0x40, URZ ;  /* 0x0000004006067890 */ /* 0x001fc8000ff1e0ff */
[----:B------:R-:W-:Y:S02]  /*00a0*/  UIADD3.X UR7, UPT, UPT, URZ, UR7, URZ, UP0, !UPT ;  /* 0x00000007ff077290 */ /* 0x000fe400087fe4ff */
[----:B------:R-:W-:Y:S01]  /*00b0*/  MOV R2, UR6 ;  /* 0x0000000600027c02 */ /* 0x000fe20008000f00 */
[----:B-1----:R-:W-:Y:S01]  /*00c0*/  ULEA UR4, UR5, UR4, 0x18 ;  /* 0x0000000405047291 */ /* 0x002fe2000f8ec0ff */
[----:B------:R-:W-:Y:S02]  /*00d0*/  MOV R26, UR6 ;  /* 0x00000006001a7c02 */ /* 0x000fe40008000f00 */
[----:B------:R-:W-:Y:S02]  /*00e0*/  MOV R0, UR7 ;  /* 0x0000000700007c02 */ /* 0x000fe40008000f00 */
[----:B--2---:R-:W-:-:S07]  /*00f0*/  MOV R27, UR7 ;  /* 0x00000007001b7c02 */ /* 0x004fce0008000f00 */
.L_x_0:
[----:B------:R-:W-:Y:S02]  /*0100*/  MOV R24, R26 ;  /* 0x0000001a00187202 */ /* 0x000fe40000000f00 */
[----:B------:R-:W-:-:S05]  /*0110*/  MOV R25, R27 ;  /* 0x0000001b00197202 */ /* 0x000fca0000000f00 */
[----:B------:R-:W2:Y:S04]  /*0120*/  LDG.E R4, desc[UR8][R24.64+-0x40] ;  /* 0xffffc00818047981 */ /* 0x000ea8000c1e1900 */
[----:B------:R-:W2:Y:S04]  /*0130*/  LDG.E R5, desc[UR8][R24.64+-0x3c] ;  /* 0xffffc40818057981 */ /* 0x000ea8000c1e1900 */
[----:B------:R-:W2:Y:S04]  /*0140*/  LDG.E R6, desc[UR8][R24.64+-0x38] ;  /* 0xffffc80818067981 */ /* 0x000ea8000c1e1900 */
[----:B------:R-:W2:Y:S04]  /*0150*/  LDG.E R7, desc[UR8][R24.64+-0x34] ;  /* 0xffffcc0818077981 */ /* 0x000ea8000c1e1900 */
[----:B------:R-:W3:Y:S04]  /*0160*/  LDG.E R8, desc[UR8][R24.64+-0x30] ;  /* 0xffffd00818087981 */ /* 0x000ee8000c1e1900 */
[----:B------:R-:W3:Y:S04]  /*0170*/  LDG.E R9, desc[UR8][R24.64+-0x2c] ;  /* 0xffffd40818097981 */ /* 0x000ee8000c1e1900 */
[----:B------:R-:W3:Y:S04]  /*0180*/  LDG.E R10, desc[UR8][R24.64+-0x28] ;  /* 0xffffd808180a7981 */ /* 0x000ee8000c1e1900 */
[----:B------:R-:W3:Y:S04]  /*0190*/  LDG.E R11, desc[UR8][R24.64+-0x24] ;  /* 0xffffdc08180b7981 */ /* 0x000ee8000c1e1900 */
[----:B------:R-:W4:Y:S04]  /*01a0*/  LDG.E R12, desc[UR8][R24.64+-0x20] ;  /* 0xffffe008180c7981 */ /* 0x000f28000c1e1900 */
[----:B------:R-:W4:Y:S04]  /*01b0*/  LDG.E R13, desc[UR8][R24.64+-0x1c] ;  /* 0xffffe408180d7981 */ /* 0x000f28000c1e1900 */
[----:B------:R-:W4:Y:S04]  /*01c0*/  LDG.E R14, desc[UR8][R24.64+-0x18] ;  /* 0xffffe808180e7981 */ /* 0x000f28000c1e1900 */
[----:B------:R-:W4:Y:S04]  /*01d0*/  LDG.E R15, desc[UR8][R24.64+-0x14] ;  /* 0xffffec08180f7981 */ /* 0x000f28000c1e1900 */
[----:B------:R-:W5:Y:S04]  /*01e0*/  LDG.E R16, desc[UR8][R24.64+0x20] ;  /* 0x0000200818107981 */ /* 0x000f68000c1e1900 */
[----:B------:R-:W5:Y:S04]  /*01f0*/  LDG.E R17, desc[UR8][R24.64+0x24] ;  /* 0x0000240818117981 */ /* 0x000f68000c1e1900 */
[----:B------:R-:W5:Y:S04]  /*0200*/  LDG.E R18, desc[UR8][R24.64+0x28] ;  /* 0x0000280818127981 */ /* 0x000f68000c1e1900 */
[----:B------:R-:W5:Y:S04]  /*0210*/  LDG.E R19, desc[UR8][R24.64+0x2c] ;  /* 0x00002c0818137981 */ /* 0x000f68000c1e1900 */
[----:B------:R-:W5:Y:S04]  /*0220*/  LDG.E R20, desc[UR8][R24.64+0x30] ;  /* 0x0000300818147981 */ /* 0x000f68000c1e1900 */
[----:B------:R-:W5:Y:S04]  /*0230*/  LDG.E R21, desc[UR8][R24.64+0x34] ;  /* 0x0000340818157981 */ /* 0x000f68000c1e1900 */
[----:B------:R-:W5:Y:S04]  /*0240*/  LDG.E R22, desc[UR8][R24.64+0x38] ;  /* 0x0000380818167981 */ /* 0x000f68000c1e1900 */
[----:B------:R-:W5:Y:S04]  /*0250*/  LDG.E R23, desc[UR8][R24.64+0x3c] ;  /* 0x00003c0818177981 */ /* 0x000f68000c1e1900 */
[----:B--2---:R0:W-:Y:S04]  /*0260*/  STS.128 [R3+UR4+-0x40], R4 ;  /* 0xffffc00403007988 */ /* 0x0041e80008000c04 */
[----:B---3--:R1:W-:Y:S04]  /*0270*/  STS.128 [R3+UR4+-0x30], R8 ;  /* 0xffffd00803007988 */ /* 0x0083e80008000c04 */
[----:B0-----:R-:W2:Y:S04]  /*0280*/  LDG.E R4, desc[UR8][R24.64+-0x10] ;  /* 0xfffff00818047981 */ /* 0x001ea8000c1e1900 */
[----:B------:R-:W2:Y:S04]  /*0290*/  LDG.E R5, desc[UR8][R24.64+-0xc] ;  /* 0xfffff40818057981 */ /* 0x000ea8000c1e1900 */
[----:B------:R-:W2:Y:S04]  /*02a0*/  LDG.E R6, desc[UR8][R24.64+-0x8] ;  /* 0xfffff80818067981 */ /* 0x000ea8000c1e1900 */
[----:B----4-:R0:W-:Y:S04]  /*02b0*/  STS.128 [R3+UR4+-0x20], R12 ;  /* 0xffffe00c03007988 */ /* 0x0101e80008000c04 */
[----:B------:R-:W2:Y:S04]  /*02c0*/  LDG.E R7, desc[UR8][R24.64+-0x4] ;  /* 0xfffffc0818077981 */ /* 0x000ea8000c1e1900 */
[----:B-1----:R-:W3:Y:S04]  /*02d0*/  LDG.E R8, desc[UR8][R24.64] ;  /* 0x0000000818087981 */ /* 0x002ee8000c1e1900 */
[----:B------:R-:W3:Y:S04]  /*02e0*/  LDG.E R9, desc[UR8][R24.64+0x4] ;  /* 0x0000040818097981 */ /* 0x000ee8000c1e1900 */
[----:B------:R-:W3:Y:S04]  /*02f0*/  LDG.E R10, desc[UR8][R24.64+0x8] ;  /* 0x00000808180a7981 */ /* 0x000ee8000c1e1900 */
[----:B------:R-:W3:Y:S04]  /*0300*/  LDG.E R11, desc[UR8][R24.64+0xc] ;  /* 0x00000c08180b7981 */ /* 0x000ee8000c1e1900 */
[----:B0-----:R-:W4:Y:S04]  /*0310*/  LDG.E R12, desc[UR8][R24.64+0x10] ;  /* 0x00001008180c7981 */ /* 0x001f28000c1e1900 */
[----:B------:R-:W4:Y:S04]  /*0320*/  LDG.E R13, desc[UR8][R24.64+0x14] ;  /* 0x00001408180d7981 */ /* 0x000f28000c1e1900 */
[----:B------:R-:W4:Y:S04]  /*0330*/  LDG.E R14, desc[UR8][R24.64+0x18] ;  /* 0x00001808180e7981 */ /* 0x000f28000c1e1900 */
[----:B------:R-:W4:Y:S04]  /*0340*/  LDG.E R15, desc[UR8][R24.64+0x1c] ;  /* 0x00001c08180f7981 */ /* 0x000f28000c1e1900 */
[----:B-----5:R-:W-:Y:S04]  /*0350*/  STS.128 [R3+UR4+0x20], R16 ;  /* 0x0000201003007988 */ /* 0x020fe80008000c04 */
[----:B------:R-:W-:Y:S01]  /*0360*/  STS.128 [R3+UR4+0x30], R20 ;  /* 0x0000301403007988 */ /* 0x000fe20008000c04 */
[----:B------:R-:W-:-:S04]  /*0370*/  IADD3 R26, P1, PT, R24, 0x80, RZ ;  /* 0x00000080181a7810 */ /* 0x000fc80007f3e0ff */
[----:B------:R-:W-:Y:S01]  /*0380*/  IADD3.X R27, PT, PT, RZ, R25, RZ, P1, !PT ;  /* 0x00000019ff1b7210 */ /* 0x000fe20000ffe4ff */
[----:B--2---:R-:W-:Y:S04]  /*0390*/  STS.128 [R3+UR4+-0x10], R4 ;  /* 0xfffff00403007988 */ /* 0x004fe80008000c04 */
[----:B---3--:R-:W-:Y:S04]  /*03a0*/  STS.128 [R3+UR4], R8 ;  /* 0x0000000803007988 */ /* 0x008fe80008000c04 */
[----:B----4-:R0:W-:Y:S02]  /*03b0*/  STS.128 [R3+UR4+0x10], R12 ;  /* 0x0000100c03007988 */ /* 0x0101e40008000c04 */
[----:B0-----:R-:W-:-:S04]  /*03c0*/  IADD3 R3, PT, PT, R3, 0x80, RZ ;  /* 0x0000008003037810 */ /* 0x001fc80007ffe0ff */
[----:B------:R-:W-:-:S13]  /*03d0*/  ISETP.NE.AND P0, PT, R3, 0x8040, PT ;  /* 0x000080400300780c */ /* 0x000fda0003f05270 */
[----:B------:R-:W-:Y:S05]  /*03e0*/  @P0 BRA `(.L_x_0) ;  /* 0xfffffffc00440947 */ /* 0x000fea000383ffff */
[----:B------:R-:W-:-:S07]  /*03f0*/  MOV R3, 0x40 ;  /* 0x0000004000037802 */ /* 0x000fce0000000f00 */
.L_x_1:
[----:B------:R-:W0:Y:S04]  /*0400*/  LDS R4, [R3+UR4+-0x40] ;  /* 0xffffc00403047984 */ /* 0x000e280008000800 */
[----:B------:R-:W1:Y:S04]  /*0410*/  LDS R16, [R3+UR4+-0x3c] ;  /* 0xffffc40403107984 */ /* 0x000e680008000800 */
[----:B------:R-:W2:Y:S04]  /*0420*/  LDS R28, [R3+UR4+-0x28] ;  /* 0xffffd804031c7984 */ /* 0x000ea80008000800 */
[----:B------:R-:W3:Y:S04]  /*0430*/  LDS R20, [R3+UR4+-0x38] ;  /* 0xffffc80403147984 */ /* 0x000ee80008000800 */
[----:B------:R-:W4:Y:S04]  /*0440*/  LDS R22, [R3+UR4+-0x34] ;  /* 0xffffcc0403167984 */ /* 0x000f280008000800 */
[----:B------:R-:W5:Y:S04]  /*0450*/  LDS R9, [R3+UR4+-0x30] ;  /* 0xffffd00403097984 */ /* 0x000f680008000800 */
[----:B------:R-:W5:Y:S04]  /*0460*/  LDS R13, [R3+UR4+-0x24] ;  /* 0xffffdc04030d7984 */ /* 0x000f680008000800 */
[----:B------:R-:W5:Y:S04]  /*0470*/  LDS R11, [R3+UR4+-0x20] ;  /* 0xffffe004030b7984 */ /* 0x000f680008000800 */
[----:B------:R-:W5:Y:S04]  /*0480*/  LDS R12, [R3+UR4+-0x1c] ;  /* 0xffffe404030c7984 */ /* 0x000f680008000800 */
[----:B------:R-:W5:Y:S01]  /*0490*/  LDS R26, [R3+UR4+-0x2c] ;  /* 0xffffd404031a7984 */ /* 0x000f620008000800 */
[----:B0-----:R-:W-:-:S03]  /*04a0*/  FADD R14, R4, 1 ;  /* 0x3f800000040e7421 */ /* 0x001fc60000000000 */
[----:B------:R-:W-:Y:S01]  /*04b0*/  LDS R5, [R3+UR4+-0x18] ;  /* 0xffffe80403057984 */ /* 0x000fe20008000800 */
[----:B-1----:R-:W-:-:S03]  /*04c0*/  FADD R16, R16, 1 ;  /* 0x3f80000010107421 */ /* 0x002fc60000000000 */
[----:B------:R-:W0:Y:S01]  /*04d0*/  LDS R4, [R3+UR4+-0x14] ;  /* 0xffffec0403047984 */ /* 0x000e220008000800 */
[----:B--2---:R-:W-:-:S03]  /*04e0*/  FADD R28, R28, 1 ;  /* 0x3f8000001c1c7421 */ /* 0x004fc60000000000 */
[----:B------:R-:W-:Y:S01]  /*04f0*/  STS [R3+UR4+-0x40], R14 ;  /* 0xffffc00e03007988 */ /* 0x000fe20008000804 */
[----:B---3--:R-:W-:-:S03]  /*0500*/  FADD R20, R20, 1 ;  /* 0x3f80000014147421 */ /* 0x008fc60000000000 */
[----:B------:R-:W-:Y:S01]  /*0510*/  STS [R3+UR4+-0x3c], R16 ;  /* 0xffffc41003007988 */ /* 0x000fe20008000804 */
[----:B----4-:R-:W-:-:S03]  /*0520*/  FADD R22, R22, 1 ;  /* 0x3f80000016167421 */ /* 0x010fc60000000000 */
[----:B------:R-:W1:Y:S01]  /*0530*/  LDS R8, [R3+UR4+-0xc] ;  /* 0xfffff40403087984 */ /* 0x000e620008000800 */
[----:B-----5:R-:W-:-:S03]  /*0540*/  FADD R24, R9, 1 ;  /* 0x3f80000009187421 */ /* 0x020fc60000000000 */
[----:B------:R-:W2:Y:S01]  /*0550*/  LDS R6, [R3+UR4+-0x8] ;  /* 0xfffff80403067984 */ /* 0x000ea20008000800 */
[----:B------:R-:W-:-:S03]  /*0560*/  FADD R25, R13, 1 ;  /* 0x3f8000000d197421 */ /* 0x000fc60000000000 */
[----:B------:R-:W3:Y:S01]  /*0570*/  LDS R10, [R3+UR4] ;  /* 0x00000004030a7984 */ /* 0x000ee20008000800 */
[----:B------:R-:W-:-:S03]  /*0580*/  FADD R27, R11, 1 ;  /* 0x3f8000000b1b7421 */ /* 0x000fc60000000000 */
[----:B------:R-:W4:Y:S01]  /*0590*/  LDS R14, [R3+UR4+0x8] ;  /* 0x00000804030e7984 */ /* 0x000f220008000800 */
[----:B------:R-:W-:-:S03]  /*05a0*/  FADD R29, R12, 1 ;  /* 0x3f8000000c1d7421 */ /* 0x000fc60000000000 */
[----:B------:R-:W5:Y:S01]  /*05b0*/  LDS R16, [R3+UR4+0xc] ;  /* 0x00000c0403107984 */ /* 0x000f620008000800 */
[----:B------:R-:W-:-:S03]  /*05c0*/  FADD R26, R26, 1 ;  /* 0x3f8000001a1a7421 */ /* 0x000fc60000000000 */
[----:B------:R0:W-:Y:S04]  /*05d0*/  STS [R3+UR4+-0x28], R28 ;  /* 0xffffd81c03007988 */ /* 0x0001e80008000804 */
[----:B------:R-:W-:Y:S04]  /*05e0*/  STS [R3+UR4+-0x38], R20 ;  /* 0xffffc81403007988 */ /* 0x000fe80008000804 */
[----:B------:R-:W-:Y:S01]  /*05f0*/  STS [R3+UR4+-0x34], R22 ;  /* 0xffffcc1603007988 */ /* 0x000fe20008000804 */
[----:B0-----:R-:W-:-:S03]  /*0600*/  FADD R28, R4, 1 ;  /* 0x3f800000041c7421 */ /* 0x001fc60000000000 */
[----:B------:R-:W-:Y:S04]  /*0610*/  STS [R3+UR4+-0x30], R24 ;  /* 0xffffd01803007988 */ /* 0x000fe80008000804 */
[----:B------:R-:W0:Y:S04]  /*0620*/  LDS R7, [R3+UR4+-0x10] ;  /* 0xfffff00403077984 */ /* 0x000e280008000800 */
[----:B------:R-:W0:Y:S01]  /*0630*/  LDS R9, [R3+UR4+-0x4] ;  /* 0xfffffc0403097984 */ /* 0x000e220008000800 */
[----:B-1----:R-:W-:-:S03]  /*0640*/  FADD R8, R8, 1 ;  /* 0x3f80000008087421 */ /* 0x002fc60000000000 */
[----:B------:R-:W-:Y:S01]  /*0650*/  LDS R15, [R3+UR4+0x4] ;  /* 0x00000404030f7984 */ /* 0x000fe20008000800 */
[----:B--2---:R-:W-:-:S03]  /*0660*/  FADD R6, R6, 1 ;  /* 0x3f80000006067421 */ /* 0x004fc60000000000 */
[----:B------:R-:W-:Y:S01]  /*0670*/  LDS R17, [R3+UR4+0x10] ;  /* 0x0000100403117984 */ /* 0x000fe20008000800 */
[----:B---3--:R-:W-:-:S03]  /*0680*/  FADD R10, R10, 1 ;  /* 0x3f8000000a0a7421 */ /* 0x008fc60000000000 */
[----:B------:R-:W1:Y:S01]  /*0690*/  LDS R18, [R3+UR4+0x14] ;  /* 0x0000140403127984 */ /* 0x000e620008000800 */
[----:B----4-:R-:W-:-:S03]  /*06a0*/  FADD R14, R14, 1 ;  /* 0x3f8000000e0e7421 */ /* 0x010fc60000000000 */
[----:B------:R-:W-:Y:S01]  /*06b0*/  LDS R21, [R3+UR4+0x18] ;  /* 0x0000180403157984 */ /* 0x000fe20008000800 */
[----:B-----5:R-:W-:-:S03]  /*06c0*/  FADD R16, R16, 1 ;  /* 0x3f80000010107421 */ /* 0x020fc60000000000 */
[----:B------:R-:W-:Y:S04]  /*06d0*/  LDS R19, [R3+UR4+0x1c] ;  /* 0x00001c0403137984 */ /* 0x000fe80008000800 */
[----:B------:R-:W2:Y:S04]  /*06e0*/  LDS R20, [R3+UR4+0x20] ;  /* 0x0000200403147984 */ /* 0x000ea80008000800 */
[----:B------:R-:W3:Y:S04]  /*06f0*/  LDS R12, [R3+UR4+0x24] ;  /* 0x00002404030c7984 */ /* 0x000ee80008000800 */
[----:B------:R-:W-:Y:S04]  /*0700*/  LDS R11, [R3+UR4+0x28] ;  /* 0x00002804030b7984 */ /* 0x000fe80008000800 */
[----:B------:R-:W4:Y:S01]  /*0710*/  LDS R24, [R3+UR4+0x2c] ;  /* 0x00002c0403187984 */ /* 0x000f220008000800 */
[----:B0-----:R-:W-:-:S03]  /*0720*/  FADD R7, R7, 1 ;  /* 0x3f80000007077421 */ /* 0x001fc60000000000 */
[----:B------:R-:W-:Y:S01]  /*0730*/  LDS R13, [R3+UR4+0x30] ;  /* 0x00003004030d7984 */ /* 0x000fe20008000800 */
[----:B------:R-:W-:-:S03]  /*0740*/  FADD R9, R9, 1 ;  /* 0x3f80000009097421 */ /* 0x000fc60000000000 */
[----:B------:R-:W-:Y:S04]  /*0750*/  LDS R23, [R3+UR4+0x34] ;  /* 0x0000340403177984 */ /* 0x000fe80008000800 */
[----:B------:R-:W0:Y:S04]  /*0760*/  LDS R22, [R3+UR4+0x38] ;  /* 0x0000380403167984 */ /* 0x000e280008000800 */
[----:B------:R-:W5:Y:S01]  /*0770*/  LDS R4, [R3+UR4+0x3c] ;  /* 0x00003c0403047984 */ /* 0x000f620008000800 */
[----:B-1----:R-:W-:-:S03]  /*0780*/  FADD R18, R18, 1 ;  /* 0x3f80000012127421 */ /* 0x002fc60000000000 */
[----:B------:R1:W-:Y:S04]  /*0790*/  STS [R3+UR4+-0x2c], R26 ;  /* 0xffffd41a03007988 */ /* 0x0003e80008000804 */
[----:B------:R3:W-:Y:S04]  /*07a0*/  STS [R3+UR4+-0x14], R28 ;  /* 0xffffec1c03007988 */ /* 0x0007e80008000804 */
[----:B------:R4:W-:Y:S01]  /*07b0*/  STS [R3+UR4+-0xc], R8 ;  /* 0xfffff40803007988 */ /* 0x0009e20008000804 */
[----:B--2---:R-:W-:Y:S01]  /*07c0*/  FADD R20, R20, 1 ;  /* 0x3f80000014147421 */ /* 0x004fe20000000000 */
[----:B-1----:R-:W-:-:S02]  /*07d0*/  FADD R26, R5, 1 ;  /* 0x3f800000051a7421 */ /* 0x002fc40000000000 */
[----:B------:R1:W-:Y:S01]  /*07e0*/  STS [R3+UR4+-0x8], R6 ;  /* 0xfffff80603007988 */ /* 0x0003e20008000804 */
[----:B---3--:R-:W-:Y:S01]  /*07f0*/  FADD R12, R12, 1 ;  /* 0x3f8000000c0c7421 */ /* 0x008fe20000000000 */
[----:B------:R-:W-:Y:S02]  /*0800*/  FADD R28, R17, 1 ;  /* 0x3f800000111c7421 */ /* 0x000fe40000000000 */
[----:B------:R2:W-:Y:S01]  /*0810*/  STS [R3+UR4+-0x18], R26 ;  /* 0xffffe81a03007988 */ /* 0x0005e20008000804 */
[----:B----4-:R-:W-:-:S03]  /*0820*/  FADD R8, R19, 1 ;  /* 0x3f80000013087421 */ /* 0x010fc60000000000 */
[----:B------:R3:W-:Y:S01]  /*0830*/  STS [R3+UR4], R10 ;  /* 0x0000000a03007988 */ /* 0x0007e20008000804 */
[----:B------:R-:W-:Y:S01]  /*0840*/  FADD R24, R24, 1 ;  /* 0x3f80000018187421 */ /* 0x000fe20000000000 */
[----:B-1----:R-:W-:Y:S02]  /*0850*/  FADD R6, R21, 1 ;  /* 0x3f80000015067421 */ /* 0x002fe40000000000 */
[----:B------:R1:W-:Y:S01]  /*0860*/  STS [R3+UR4+0x8], R14 ;  /* 0x0000080e03007988 */ /* 0x0003e20008000804 */
[----:B--2---:R-:W-:-:S03]  /*0870*/  FADD R26, R15, 1 ;  /* 0x3f8000000f1a7421 */ /* 0x004fc60000000000 */
[----:B------:R2:W-:Y:S01]  /*0880*/  STS [R3+UR4+0xc], R16 ;  /* 0x00000c1003007988 */ /* 0x0005e20008000804 */
[----:B---3--:R-:W-:Y:S01]  /*0890*/  FADD R10, R11, 1 ;  /* 0x3f8000000b0a7421 */ /* 0x008fe20000000000 */
[----:B0-----:R-:W-:Y:S02]  /*08a0*/  FADD R22, R22, 1 ;  /* 0x3f80000016167421 */ /* 0x001fe40000000000 */
[----:B------:R-:W-:Y:S01]  /*08b0*/  STS [R3+UR4+-0x24], R25 ;  /* 0xffffdc1903007988 */ /* 0x000fe20008000804 */
[----:B-1----:R-:W-:Y:S01]  /*08c0*/  FADD R14, R13, 1 ;  /* 0x3f8000000d0e7421 */ /* 0x002fe20000000000 */
[----:B-----5:R-:W-:Y:S02]  /*08d0*/  FADD R4, R4, 1 ;  /* 0x3f80000004047421 */ /* 0x020fe40000000000 */
[----:B------:R-:W-:Y:S01]  /*08e0*/  STS [R3+UR4+-0x20], R27 ;  /* 0xffffe01b03007988 */ /* 0x000fe20008000804 */
[----:B--2---:R-:W-:-:S03]  /*08f0*/  FADD R16, R23, 1 ;  /* 0x3f80000017107421 */ /* 0x004fc60000000000 */
[----:B------:R-:W-:Y:S04]  /*0900*/  STS [R3+UR4+-0x1c], R29 ;  /* 0xffffe41d03007988 */ /* 0x000fe80008000804 */
[----:B------:R-:W-:Y:S04]  /*0910*/  STS [R3+UR4+-0x10], R7 ;  /* 0xfffff00703007988 */ /* 0x000fe80008000804 */
[----:B------:R-:W-:Y:S04]  /*0920*/  STS [R3+UR4+-0x4], R9 ;  /* 0xfffffc0903007988 */ /* 0x000fe80008000804 */
[----:B------:R-:W-:Y:S04]  /*0930*/  STS [R3+UR4+0x4], R26 ;  /* 0x0000041a03007988 */ /* 0x000fe80008000804 */
        /* <DEDUP_REMOVED lines=11> */
[----:B------:R0:W-:Y:S02]  /*09f0*/  STS [R3+UR4+0x3c], R4 ;  /* 0x00003c0403007988 */ /* 0x0001e40008000804 */
[----:B0-----:R-:W-:-:S04]  /*0a00*/  IADD3 R3, PT, PT, R3, 0x80, RZ ;  /* 0x0000008003037810 */ /* 0x001fc80007ffe0ff */
[----:B------:R-:W-:-:S13]  /*0a10*/  ISETP.NE.AND P0, PT, R3, 0x8040, PT ;  /* 0x000080400300780c */ /* 0x000fda0003f05270 */
[----:B------:R-:W-:Y:S05]  /*0a20*/  @P0 BRA `(.L_x_1) ;  /* 0xfffffff800740947 */ /* 0x000fea000383ffff */
[----:B------:R-:W-:-:S03]  /*0a30*/  UIADD3 UR5, UPT, UPT, UR4, 0x40, URZ ;  /* 0x0000004004057890 */ /* 0x000fc6000fffe0ff */
[----:B------:R-:W-:-:S09]  /*0a40*/  UMOV UR4, URZ ;  /* 0x000000ff00047c82 */ /* 0x000fd20008000000 */
.L_x_2:
[----:B--2---:R-:W0:Y:S01]  /*0a50*/  LDS.128 R4, [UR5+-0x40] ;  /* 0xffffc005ff047984 */ /* 0x004e220008000c00 */
[----:B------:R-:W-:Y:S01]  /*0a60*/  MOV R28, R2 ;  /* 0x00000002001c7202 */ /* 0x000fe20000000f00 */
[----:B------:R-:W-:Y:S01]  /*0a70*/  UIADD3 UR4, UPT, UPT, UR4, 0x20, URZ ;  /* 0x0000002004047890 */ /* 0x000fe2000fffe0ff */
[----:B------:R-:W-:Y:S01]  /*0a80*/  MOV R29, R0 ;  /* 0x00000000001d7202 */ /* 0x000fe20000000f00 */
[----:B------:R-:W1:Y:S01]  /*0a90*/  LDS.128 R16, [UR5+-0x30] ;  /* 0xffffd005ff107984 */ /* 0x000e620008000c00 */
[----:B------:R-:W-:Y:S01]  /*0aa0*/  IADD3 R2, P0, PT, R28, 0x80, RZ ;  /* 0x000000801c027810 */ /* 0x000fe20007f1e0ff */
[----:B------:R-:W-:Y:S02]  /*0ab0*/  UISETP.NE.AND UP0, UPT, UR4, 0x2000, UPT ;  /* 0x000020000400788c */ /* 0x000fe4000bf05270 */
[----:B------:R-:W2:Y:S01]  /*0ac0*/  LDS.128 R8, [UR5+-0x20] ;  /* 0xffffe005ff087984 */ /* 0x000ea20008000c00 */
[----:B------:R-:W-:-:S03]  /*0ad0*/  IADD3.X R0, PT, PT, RZ, R29, RZ, P0, !PT ;  /* 0x0000001dff007210 */ /* 0x000fc600007fe4ff */
[----:B------:R-:W3:Y:S04]  /*0ae0*/  LDS.128 R12, [UR5+-0x10] ;  /* 0xfffff005ff0c7984 */ /* 0x000ee80008000c00 */
[----:B------:R-:W4:Y:S04]  /*0af0*/  LDS.128 R24, [UR5] ;  /* 0x00000005ff187984 */ /* 0x000f280008000c00 */
[----:B------:R-:W5:Y:S04]  /*0b00*/  LDS.128 R20, [UR5+0x10] ;  /* 0x00001005ff147984 */ /* 0x000f680008000c00 */
[----:B0-----:R-:W-:Y:S04]  /*0b10*/  STG.E desc[UR8][R28.64+-0x40], R4 ;  /* 0xffffc0041c007986 */ /* 0x001fe8000c101908 */
[----:B------:R-:W-:Y:S04]  /*0b20*/  STG.E desc[UR8][R28.64+-0x3c], R5 ;  /* 0xffffc4051c007986 */ /* 0x000fe8000c101908 */
[----:B------:R-:W-:Y:S04]  /*0b30*/  STG.E desc[UR8][R28.64+-0x38], R6 ;  /* 0xffffc8061c007986 */ /* 0x000fe8000c101908 */
[----:B------:R-:W-:Y:S04]  /*0b40*/  STG.E desc[UR8][R28.64+-0x34], R7 ;  /* 0xffffcc071c007986 */ /* 0x000fe8000c101908 */
[----:B-1----:R-:W-:Y:S04]  /*0b50*/  STG.E desc[UR8][R28.64+-0x30], R16 ;  /* 0xffffd0101c007986 */ /* 0x002fe8000c101908 */
[----:B------:R-:W-:Y:S04]  /*0b60*/  STG.E desc[UR8][R28.64+-0x2c], R17 ;  /* 0xffffd4111c007986 */ /* 0x000fe8000c101908 */
[----:B------:R-:W-:Y:S04]  /*0b70*/  STG.E desc[UR8][R28.64+-0x28], R18 ;  /* 0xffffd8121c007986 */ /* 0x000fe8000c101908 */
[----:B------:R-:W-:Y:S04]  /*0b80*/  STG.E desc[UR8][R28.64+-0x24], R19 ;  /* 0xffffdc131c007986 */ /* 0x000fe8000c101908 */
[----:B------:R-:W0:Y:S04]  /*0b90*/  LDS.128 R4, [UR5+0x20] ;  /* 0x00002005ff047984 */ /* 0x000e280008000c00 */
[----:B------:R-:W1:Y:S01]  /*0ba0*/  LDS.128 R16, [UR5+0x30] ;  /* 0x00003005ff107984 */ /* 0x000e620008000c00 */
[----:B------:R-:W-:-:S03]  /*0bb0*/  UIADD3 UR5, UPT, UPT, UR5, 0x80, URZ ;  /* 0x0000008005057890 */ /* 0x000fc6000fffe0ff */
[----:B--2---:R2:W-:Y:S04]  /*0bc0*/  STG.E desc[UR8][R28.64+-0x20], R8 ;  /* 0xffffe0081c007986 */ /* 0x0045e8000c101908 */
[----:B------:R2:W-:Y:S04]  /*0bd0*/  STG.E desc[UR8][R28.64+-0x1c], R9 ;  /* 0xffffe4091c007986 */ /* 0x0005e8000c101908 */
[----:B------:R2:W-:Y:S04]  /*0be0*/  STG.E desc[UR8][R28.64+-0x18], R10 ;  /* 0xffffe80a1c007986 */ /* 0x0005e8000c101908 */
[----:B------:R2:W-:Y:S04]  /*0bf0*/  STG.E desc[UR8][R28.64+-0x14], R11 ;  /* 0xffffec0b1c007986 */ /* 0x0005e8000c101908 */
[----:B---3--:R2:W-:Y:S04]  /*0c00*/  STG.E desc[UR8][R28.64+-0x10], R12 ;  /* 0xfffff00c1c007986 */ /* 0x0085e8000c101908 */
[----:B------:R2:W-:Y:S04]  /*0c10*/  STG.E desc[UR8][R28.64+-0xc], R13 ;  /* 0xfffff40d1c007986 */ /* 0x0005e8000c101908 */
[----:B------:R2:W-:Y:S04]  /*0c20*/  STG.E desc[UR8][R28.64+-0x8], R14 ;  /* 0xfffff80e1c007986 */ /* 0x0005e8000c101908 */
[----:B------:R2:W-:Y:S04]  /*0c30*/  STG.E desc[UR8][R28.64+-0x4], R15 ;  /* 0xfffffc0f1c007986 */ /* 0x0005e8000c101908 */
[----:B----4-:R2:W-:Y:S04]  /*0c40*/  STG.E desc[UR8][R28.64], R24 ;  /* 0x000000181c007986 */ /* 0x0105e8000c101908 */
[----:B------:R2:W-:Y:S04]  /*0c50*/  STG.E desc[UR8][R28.64+0x4], R25 ;  /* 0x000004191c007986 */ /* 0x0005e8000c101908 */
[----:B------:R2:W-:Y:S04]  /*0c60*/  STG.E desc[UR8][R28.64+0x8], R26 ;  /* 0x0000081a1c007986 */ /* 0x0005e8000c101908 */
[----:B------:R2:W-:Y:S04]  /*0c70*/  STG.E desc[UR8][R28.64+0xc], R27 ;  /* 0x00000c1b1c007986 */ /* 0x0005e8000c101908 */
[----:B-----5:R2:W-:Y:S04]  /*0c80*/  STG.E desc[UR8][R28.64+0x10], R20 ;  /* 0x000010141c007986 */ /* 0x0205e8000c101908 */
[----:B------:R2:W-:Y:S04]  /*0c90*/  STG.E desc[UR8][R28.64+0x14], R21 ;  /* 0x000014151c007986 */ /* 0x0005e8000c101908 */
[----:B------:R2:W-:Y:S04]  /*0ca0*/  STG.E desc[UR8][R28.64+0x18], R22 ;  /* 0x000018161c007986 */ /* 0x0005e8000c101908 */
[----:B------:R2:W-:Y:S04]  /*0cb0*/  STG.E desc[UR8][R28.64+0x1c], R23 ;  /* 0x00001c171c007986 */ /* 0x0005e8000c101908 */
[----:B0-----:R2:W-:Y:S04]  /*0cc0*/  STG.E desc[UR8][R28.64+0x20], R4 ;  /* 0x000020041c007986 */ /* 0x0015e8000c101908 */
[----:B------:R2:W-:Y:S04]  /*0cd0*/  STG.E desc[UR8][R28.64+0x24], R5 ;  /* 0x000024051c007986 */ /* 0x0005e8000c101908 */
[----:B------:R2:W-:Y:S04]  /*0ce0*/  STG.E desc[UR8][R28.64+0x28], R6 ;  /* 0x000028061c007986 */ /* 0x0005e8000c101908 */
[----:B------:R2:W-:Y:S04]  /*0cf0*/  STG.E desc[UR8][R28.64+0x2c], R7 ;  /* 0x00002c071c007986 */ /* 0x0005e8000c101908 */
[----:B-1----:R2:W-:Y:S04]  /*0d00*/  STG.E desc[UR8][R28.64+0x30], R16 ;  /* 0x000030101c007986 */ /* 0x0025e8000c101908 */
[----:B------:R2:W-:Y:S04]  /*0d10*/  STG.E desc[UR8][R28.64+0x34], R17 ;  /* 0x000034111c007986 */ /* 0x0005e8000c101908 */
[----:B------:R2:W-:Y:S04]  /*0d20*/  STG.E desc[UR8][R28.64+0x38], R18 ;  /* 0x000038121c007986 */ /* 0x0005e8000c101908 */
[----:B------:R2:W-:Y:S01]  /*0d30*/  STG.E desc[UR8][R28.64+0x3c], R19 ;  /* 0x00003c131c007986 */ /* 0x0005e2000c101908 */
[----:B------:R-:W-:Y:S05]  /*0d40*/  BRA.U UP0, `(.L_x_2) ;  /* 0xfffffffd00407547 */ /* 0x000fea000b83ffff */
[----:B------:R-:W-:Y:S05]  /*0d50*/  EXIT ;  /* 0x000000000000794d */ /* 0x000fea0003800000 */
.L_x_3:
[----:B------:R-:W-:-:S00]  /*0d60*/  BRA `(.L_x_3) ;  /* 0xfffffffc00fc7947 */ /* 0x000fc0000383ffff */
[----:B------:R-:W-:-:S00]  /*0d70*/  NOP ;  /* 0x0000000000007918 */ /* 0x000fc00000000000 */
        /* <DEDUP_REMOVED lines=8> */
.L_x_4:


//--------------------- .nv.shared.gabor_kernel   --------------------------
	.section	.nv.shared.gabor_kernel,"aw",@nobits
	.sectionflags	@""
	.align	4
.nv.shared.gabor_kernel:
	.zero		33792


//--------------------- .nv.shared.reserved.0     --------------------------
	.section	.nv.shared.reserved.0,"aw",@nobits
	.weak		__nv_reservedSMEM_offset_0_alias
	.size		__nv_reservedSMEM_offset_0_alias, 0, 64
	.other		__nv_reservedSMEM_offset_0_alias,@"STO_CUDA_RESERVED_SHARED STV_DEFAULT"
__nv_reservedSMEM_offset_0_alias:
	.zero		0
	.zero		64


//--------------------- .nv.constant0.gabor_kernel --------------------------
	.section	.nv.constant0.gabor_kernel,"a",@progbits
	.sectionflags	@""
	.align	4
.nv.constant0.gabor_kernel:
	.zero		904


//--------------------- SYMBOLS --------------------------

	.type		.nv.reservedSmem.offset0,@object
	.size		.nv.reservedSmem.offset0,0x4
	.type		.nv.reservedSmem.cap,@object
	.size		.nv.reservedSmem.cap,0x4
